	.headerflags	@"EF_CUDA_TEXMODE_UNIFIED EF_CUDA_64BIT_ADDRESS EF_CUDA_ACCELERATORS EF_CUDA_SM90 EF_CUDA_VIRTUAL_SM(EF_CUDA_SM90)"
	.elftype	@"ET_EXEC"


//--------------------- .nv.info                  --------------------------
	.section	.nv.info,"",@"SHT_CUDA_INFO"
	.align	4


	//----- nvinfo : EIATTR_REGCOUNT
	.align		4
        /*0000*/ 	.byte	0x04, 0x2f
        /*0002*/ 	.short	(.L_3 - .L_2)
	.align		4
.L_2:
        /*0004*/ 	.word	index@(triton_poi_fused__native_batch_norm_legit_no_training_relu_26)
        /*0008*/ 	.word	0x00000012


	//----- nvinfo : EIATTR_MIN_STACK_SIZE
	.align		4
.L_3:
        /*000c*/ 	.byte	0x04, 0x12
        /*000e*/ 	.short	(.L_5 - .L_4)
	.align		4
.L_4:
        /*0010*/ 	.word	index@(triton_poi_fused__native_batch_norm_legit_no_training_relu_26)
        /*0014*/ 	.word	0x00000000


	//----- nvinfo : EIATTR_FRAME_SIZE
	.align		4
.L_5:
        /*0018*/ 	.byte	0x04, 0x11
        /*001a*/ 	.short	(.L_7 - .L_6)
	.align		4
.L_6:
        /*001c*/ 	.word	index@(triton_poi_fused__native_batch_norm_legit_no_training_relu_26)
        /*0020*/ 	.word	0x00000000


	//----- nvinfo : EIATTR_MIN_STACK_SIZE
	.align		4
.L_7:
        /*0024*/ 	.byte	0x04, 0x12
        /*0026*/ 	.short	(.L_9 - .L_8)
	.align		4
.L_8:
        /*0028*/ 	.word	index@(triton_poi_fused__native_batch_norm_legit_no_training_relu_26)
        /*002c*/ 	.word	0x00000000
.L_9:


//--------------------- .nv.info.triton_poi_fused__native_batch_norm_legit_no_training_relu_26 --------------------------
	.section	.nv.info.triton_poi_fused__native_batch_norm_legit_no_training_relu_26,"",@"SHT_CUDA_INFO"
	.sectionflags	@""
	.align	4


	//----- nvinfo : EIATTR_CUDA_API_VERSION
	.align		4
        /*0000*/ 	.byte	0x04, 0x37
        /*0002*/ 	.short	(.L_11 - .L_10)
.L_10:
        /*0004*/ 	.word	0x0000007c


	//----- nvinfo : EIATTR_KPARAM_INFO
	.align		4
.L_11:
        /*0008*/ 	.byte	0x04, 0x17
        /*000a*/ 	.short	(.L_13 - .L_12)
.L_12:
        /*000c*/ 	.word	0x00000000
        /*0010*/ 	.short	0x0006
        /*0012*/ 	.short	0x0030
        /*0014*/ 	.byte	0x00, 0xf0, 0x11, 0x00


	//----- nvinfo : EIATTR_KPARAM_INFO
	.align		4
.L_13:
        /*0018*/ 	.byte	0x04, 0x17
        /*001a*/ 	.short	(.L_15 - .L_14)
.L_14:
        /*001c*/ 	.word	0x00000000
        /*0020*/ 	.short	0x0005
        /*0022*/ 	.short	0x0028
        /*0024*/ 	.byte	0x00, 0xf4, 0x21, 0x00


	//----- nvinfo : EIATTR_KPARAM_INFO
	.align		4
.L_15:
        /*0028*/ 	.byte	0x04, 0x17
        /*002a*/ 	.short	(.L_17 - .L_16)
.L_16:
        /*002c*/ 	.word	0x00000000
        /*0030*/ 	.short	0x0004
        /*0032*/ 	.short	0x0020
        /*0034*/ 	.byte	0x00, 0xf4, 0x21, 0x00


	//----- nvinfo : EIATTR_KPARAM_INFO
	.align		4
.L_17:
        /*0038*/ 	.byte	0x04, 0x17
        /*003a*/ 	.short	(.L_19 - .L_18)
.L_18:
        /*003c*/ 	.word	0x00000000
        /*0040*/ 	.short	0x0003
        /*0042*/ 	.short	0x0018
        /*0044*/ 	.byte	0x00, 0xf4, 0x21, 0x00


	//----- nvinfo : EIATTR_KPARAM_INFO
	.align		4
.L_19:
        /*0048*/ 	.byte	0x04, 0x17
        /*004a*/ 	.short	(.L_21 - .L_20)
.L_20:
        /*004c*/ 	.word	0x00000000
        /*0050*/ 	.short	0x0002
        /*0052*/ 	.short	0x0010
        /*0054*/ 	.byte	0x00, 0xf4, 0x21, 0x00


	//----- nvinfo : EIATTR_KPARAM_INFO
	.align		4
.L_21:
        /*0058*/ 	.byte	0x04, 0x17
        /*005a*/ 	.short	(.L_23 - .L_22)
.L_22:
        /*005c*/ 	.word	0x00000000
        /*0060*/ 	.short	0x0001
        /*0062*/ 	.short	0x0008
        /*0064*/ 	.byte	0x00, 0xf4, 0x21, 0x00


	//----- nvinfo : EIATTR_KPARAM_INFO
	.align		4
.L_23:
        /*0068*/ 	.byte	0x04, 0x17
        /*006a*/ 	.short	(.L_25 - .L_24)
.L_24:
        /*006c*/ 	.word	0x00000000
        /*0070*/ 	.short	0x0000
        /*0072*/ 	.short	0x0000
        /*0074*/ 	.byte	0x00, 0xf4, 0x21, 0x00


	//----- nvinfo : EIATTR_SPARSE_MMA_MASK
	.align		4
.L_25:
        /*0078*/ 	.byte	0x03, 0x50
        /*007a*/ 	.short	0x0000


	//----- nvinfo : EIATTR_MAXREG_COUNT
	.align		4
        /*007c*/ 	.byte	0x03, 0x1b
        /*007e*/ 	.short	0x00ff


	//----- nvinfo : EIATTR_EXIT_INSTR_OFFSETS
	.align		4
        /*0080*/ 	.byte	0x04, 0x1c
        /*0082*/ 	.short	(.L_27 - .L_26)


	//   ....[0]....
.L_26:
        /*0084*/ 	.word	0x000002f0


	//   ....[1]....
        /*0088*/ 	.word	0x00000310


	//----- nvinfo : EIATTR_REQNTID
	.align		4
.L_27:
        /*008c*/ 	.byte	0x04, 0x10
        /*008e*/ 	.short	(.L_29 - .L_28)
.L_28:
        /*0090*/ 	.word	0x00000080
        /*0094*/ 	.word	0x00000001
        /*0098*/ 	.word	0x00000001


	//----- nvinfo : EIATTR_CBANK_PARAM_SIZE
	.align		4
.L_29:
        /*009c*/ 	.byte	0x03, 0x19
        /*009e*/ 	.short	0x0034


	//----- nvinfo : EIATTR_PARAM_CBANK
	.align		4
        /*00a0*/ 	.byte	0x04, 0x0a
        /*00a2*/ 	.short	(.L_31 - .L_30)
	.align		4
.L_30:
        /*00a4*/ 	.word	index@(.nv.constant0.triton_poi_fused__native_batch_norm_legit_no_training_relu_26)
        /*00a8*/ 	.short	0x0210
        /*00aa*/ 	.short	0x0034


	//----- nvinfo : EIATTR_SW_WAR
	.align		4
.L_31:
        /*00ac*/ 	.byte	0x04, 0x36
        /*00ae*/ 	.short	(.L_33 - .L_32)
.L_32:
        /*00b0*/ 	.word	0x00000008
.L_33:


//--------------------- .nv.callgraph             --------------------------
	.section	.nv.callgraph,"",@"SHT_CUDA_CALLGRAPH"
	.align	4
	.sectionentsize	8
	.align		4
        /*0000*/ 	.word	0x00000000
	.align		4
        /*0004*/ 	.word	0xffffffff
	.align		4
        /*0008*/ 	.word	0x00000000
	.align		4
        /*000c*/ 	.word	0xfffffffe
	.align		4
        /*0010*/ 	.word	0x00000000
	.align		4
        /*0014*/ 	.word	0xfffffffd
	.align		4
        /*0018*/ 	.word	0x00000000
	.align		4
        /*001c*/ 	.word	0xfffffffc


//--------------------- .nv.constant4             --------------------------
	.section	.nv.constant4,"a",@progbits
	.align	8
	.align		8
.nv.constant4:
        /*0000*/ 	.dword	_$_str
	.align		8
        /*0008*/ 	.dword	_$_str_$_2


//--------------------- .text.triton_poi_fused__native_batch_norm_legit_no_training_relu_26 --------------------------
	.section	.text.triton_poi_fused__native_batch_norm_legit_no_training_relu_26,"ax",@progbits
	.align	128
        .global         triton_poi_fused__native_batch_norm_legit_no_training_relu_26
        .type           triton_poi_fused__native_batch_norm_legit_no_training_relu_26,@function
        .size           triton_poi_fused__native_batch_norm_legit_no_training_relu_26,(.L_x_1 - triton_poi_fused__native_batch_norm_legit_no_training_relu_26)
        .other          triton_poi_fused__native_batch_norm_legit_no_training_relu_26,@"STO_CUDA_ENTRY STV_DEFAULT"
triton_poi_fused__native_batch_norm_legit_no_training_relu_26:
.text.triton_poi_fused__native_batch_norm_legit_no_training_relu_26:
[----:B------:R-:W0:Y:S01]  /*0000*/  LDC R1, c[0x0][0x28] ;  /* 0x00000a00ff017b82 */ /* 0x000e220000000800 */
[----:B------:R-:W1:Y:S07]  /*0010*/  S2R R0, SR_TID.X ;  /* 0x0000000000007919 */ /* 0x000e6e0000002100 */
[----:B------:R-:W2:Y:S01]  /*0020*/  LDC.64 R8, c[0x0][0x220] ;  /* 0x00008800ff087b82 */ /* 0x000ea20000000a00 */
[----:B------:R-:W-:Y:S01]  /*0030*/  HFMA2.MMA R14, -RZ, RZ, 0, 0 ;  /* 0x00000000ff0e7435 */ /* 0x000fe200000001ff */
[----:B------:R-:W-:Y:S01]  /*0040*/  ULDC.64 UR4, c[0x0][0x208] ;  /* 0x0000820000047ab9 */ /* 0x000fe20000000a00 */
[----:B------:R-:W3:Y:S05]  /*0050*/  S2R R3, SR_CTAID.X ;  /* 0x0000000000037919 */ /* 0x000eea0000002500 */
[----:B------:R-:W4:Y:S08]  /*0060*/  LDC.64 R4, c[0x0][0x210] ;  /* 0x00008400ff047b82 */ /* 0x000f300000000a00 */
[----:B------:R-:W5:Y:S08]  /*0070*/  LDC.64 R6, c[0x0][0x218] ;  /* 0x00008600ff067b82 */ /* 0x000f700000000a00 */
[----:B------:R-:W5:Y:S01]  /*0080*/  LDC.64 R10, c[0x0][0x228] ;  /* 0x00008a00ff0a7b82 */ /* 0x000f620000000a00 */
[----:B-1----:R-:W-:-:S07]  /*0090*/  LOP3.LUT R0, R0, 0x7f, RZ, 0xc0, !PT ;  /* 0x0000007f00007812 */ /* 0x002fce00078ec0ff */
[----:B------:R-:W1:Y:S01]  /*00a0*/  LDC.64 R12, c[0x0][0x230] ;  /* 0x00008c00ff0c7b82 */ /* 0x000e620000000a00 */
[----:B---3--:R-:W-:-:S04]  /*00b0*/  LEA R0, R3, R0, 0x7 ;  /* 0x0000000003007211 */ /* 0x008fc800078e38ff */
[C---:B------:R-:W-:Y:S01]  /*00c0*/  ISETP.GE.AND P0, PT, R0.reuse, 0x2400, PT ;  /* 0x000024000000780c */ /* 0x040fe20003f06270 */
[----:B------:R-:W-:-:S05]  /*00d0*/  IMAD.HI R2, R0, 0x38e38e39, RZ ;  /* 0x38e38e3900027827 */ /* 0x000fca00078e02ff */
[----:B------:R-:W-:-:S04]  /*00e0*/  SHF.R.U32.HI R3, RZ, 0x1f, R2 ;  /* 0x0000001fff037819 */ /* 0x000fc80000011602 */
[----:B------:R-:W-:-:S05]  /*00f0*/  LEA.HI.SX32 R3, R2, R3, 0x1b ;  /* 0x0000000302037211 */ /* 0x000fca00078fdaff */
[----:B------:R-:W-:-:S04]  /*0100*/  IMAD R15, R3, -0x90, R0 ;  /* 0xffffff70030f7824 */ /* 0x000fc800078e0200 */
[----:B--2---:R-:W-:-:S05]  /*0110*/  IMAD.WIDE R8, R15, 0x4, R8 ;  /* 0x000000040f087825 */ /* 0x004fca00078e0208 */
[----:B------:R2:W3:Y:S01]  /*0120*/  @!P0 LDG.E.EL R14, desc[UR4][R8.64] ;  /* 0x00000004080e8981 */ /* 0x0004e2000c2e1900 */
[----:B------:R-:W-:Y:S01]  /*0130*/  CS2R R2, SRZ ;  /* 0x0000000000027805 */ /* 0x000fe2000001ff00 */
[----:B----4-:R-:W-:-:S04]  /*0140*/  IMAD.WIDE R4, R0, 0x4, R4 ;  /* 0x0000000400047825 */ /* 0x010fc800078e0204 */
[C---:B-----5:R-:W-:Y:S01]  /*0150*/  IMAD.WIDE R6, R15.reuse, 0x4, R6 ;  /* 0x000000040f067825 */ /* 0x060fe200078e0206 */
[----:B------:R4:W5:Y:S03]  /*0160*/  @!P0 LDG.E R2, desc[UR4][R4.64] ;  /* 0x0000000404028981 */ /* 0x000966000c1e1900 */
[C---:B0-2---:R-:W-:Y:S01]  /*0170*/  IMAD.WIDE R8, R15.reuse, 0x4, R10 ;  /* 0x000000040f087825 */ /* 0x045fe200078e020a */
[----:B------:R0:W5:Y:S03]  /*0180*/  @!P0 LDG.E.EL R3, desc[UR4][R6.64] ;  /* 0x0000000406038981 */ /* 0x000166000c2e1900 */
[----:B-1----:R-:W-:Y:S01]  /*0190*/  IMAD.WIDE R10, R15, 0x4, R12 ;  /* 0x000000040f0a7825 */ /* 0x002fe200078e020c */
[----:B------:R-:W-:Y:S01]  /*01a0*/  CS2R R12, SRZ ;  /* 0x00000000000c7805 */ /* 0x000fe2000001ff00 */
[----:B----4-:R-:W1:Y:S05]  /*01b0*/  LDC.64 R4, c[0x0][0x238] ;  /* 0x00008e00ff047b82 */ /* 0x010e6a0000000a00 */
[----:B------:R-:W2:Y:S04]  /*01c0*/  @!P0 LDG.E.EL R12, desc[UR4][R8.64] ;  /* 0x00000004080c8981 */ /* 0x000ea8000c2e1900 */
[----:B------:R-:W2:Y:S01]  /*01d0*/  @!P0 LDG.E.EL R13, desc[UR4][R10.64] ;  /* 0x000000040a0d8981 */ /* 0x000ea2000c2e1900 */
[----:B0-----:R-:W-:Y:S01]  /*01e0*/  MOV R6, 0x3e800000 ;  /* 0x3e80000000067802 */ /* 0x001fe20000000f00 */
[----:B---3--:R-:W-:-:S04]  /*01f0*/  FADD R14, R14, 9.9999997473787516356e-06 ;  /* 0x3727c5ac0e0e7421 */ /* 0x008fc80000000000 */
[----:B------:R-:W0:Y:S01]  /*0200*/  MUFU.SQRT R15, R14 ;  /* 0x0000000e000f7308 */ /* 0x000e220000002000 */
[----:B-----5:R-:W-:Y:S01]  /*0210*/  FADD R2, -R3, R2 ;  /* 0x0000000203027221 */ /* 0x020fe20000000100 */
[C---:B0-----:R-:W-:Y:S02]  /*0220*/  FSETP.GT.AND P1, PT, R15.reuse, 8.50705917302346158658e+37, PT ;  /* 0x7e8000000f00780b */ /* 0x041fe40003f24000 */
[----:B------:R-:W-:Y:S02]  /*0230*/  FSETP.GEU.AND P2, PT, R15, 1.175494350822287508e-38, PT ;  /* 0x008000000f00780b */ /* 0x000fe40003f4e000 */
[----:B------:R-:W-:-:S09]  /*0240*/  FSEL R6, R6, 1, P1 ;  /* 0x3f80000006067808 */ /* 0x000fd20000800000 */
[----:B------:R-:W-:Y:S02]  /*0250*/  @P1 FMUL R15, R15, 0.25 ;  /* 0x3e8000000f0f1820 */ /* 0x000fe40000400000 */
[----:B------:R-:W-:Y:S02]  /*0260*/  @!P2 FMUL R6, R6, 16777216 ;  /* 0x4b8000000606a820 */ /* 0x000fe40000400000 */
[----:B------:R-:W-:-:S06]  /*0270*/  @!P2 FMUL R15, R15, 16777216 ;  /* 0x4b8000000f0fa820 */ /* 0x000fcc0000400000 */
[----:B------:R-:W0:Y:S02]  /*0280*/  MUFU.RCP R15, R15 ;  /* 0x0000000f000f7308 */ /* 0x000e240000001000 */
[----:B0-----:R-:W-:-:S04]  /*0290*/  FMUL R3, R15, R6 ;  /* 0x000000060f037220 */ /* 0x001fc80000400000 */
[----:B------:R-:W-:-:S04]  /*02a0*/  FMUL R2, R2, R3 ;  /* 0x0000000302027220 */ /* 0x000fc80000400000 */
[----:B--2---:R-:W-:Y:S01]  /*02b0*/  FFMA R12, R2, R12, R13 ;  /* 0x0000000c020c7223 */ /* 0x004fe2000000000d */
[----:B-1----:R-:W-:-:S04]  /*02c0*/  IMAD.WIDE R2, R0, 0x4, R4 ;  /* 0x0000000400027825 */ /* 0x002fc800078e0204 */
[----:B------:R-:W-:-:S04]  /*02d0*/  FSETP.GEU.AND P1, PT, R12, RZ, PT ;  /* 0x000000ff0c00720b */ /* 0x000fc80003f2e000 */
[----:B------:R-:W-:Y:S01]  /*02e0*/  FSEL R5, R12, RZ, P1 ;  /* 0x000000ff0c057208 */ /* 0x000fe20000800000 */
[----:B------:R-:W-:Y:S08]  /*02f0*/  @P0 EXIT ;  /* 0x000000000000094d */ /* 0x000ff00003800000 */
[----:B------:R-:W-:Y:S01]  /*0300*/  STG.E desc[UR4][R2.64], R5 ;  /* 0x0000000502007986 */ /* 0x000fe2000c101904 */
[----:B------:R-:W-:Y:S05]  /*0310*/  EXIT ;  /* 0x000000000000794d */ /* 0x000fea0003800000 */
.L_x_0:
[----:B------:R-:W-:-:S00]  /*0320*/  BRA `(.L_x_0) ;  /* 0xfffffffc00fc7947 */ /* 0x000fc0000383ffff */
[----:B------:R-:W-:-:S00]  /*0330*/  NOP ;  /* 0x0000000000007918 */ /* 0x000fc00000000000 */
        /* <DEDUP_REMOVED lines=12> */
.L_x_1:


//--------------------- .nv.global.init           --------------------------
	.section	.nv.global.init,"aw",@progbits
.nv.global.init:
	.type		_$_str,@object
	.size		_$_str,(_$_str_$_2 - _$_str)
_$_str:
        /*0000*/ 	.byte	0x5f, 0x5f, 0x43, 0x55, 0x44, 0x41, 0x5f, 0x46, 0x54, 0x5a, 0x00
	.type		_$_str_$_2,@object
	.size		_$_str_$_2,(.L_1 - _$_str_$_2)
_$_str_$_2:
        /*000b*/ 	.byte	0x5f, 0x5f, 0x43, 0x55, 0x44, 0x41, 0x5f, 0x50, 0x52, 0x45, 0x43, 0x5f, 0x53, 0x51, 0x52, 0x54
        /*001b*/ 	.byte	0x00
.L_1:


//--------------------- .nv.constant0.triton_poi_fused__native_batch_norm_legit_no_training_relu_26 --------------------------
	.section	.nv.constant0.triton_poi_fused__native_batch_norm_legit_no_training_relu_26,"a",@progbits
	.sectionflags	@""
	.align	4
.nv.constant0.triton_poi_fused__native_batch_norm_legit_no_training_relu_26:
	.zero		580
